	.headerflags	@"EF_CUDA_TEXMODE_UNIFIED EF_CUDA_64BIT_ADDRESS EF_CUDA_ACCELERATORS EF_CUDA_SM90 EF_CUDA_VIRTUAL_SM(EF_CUDA_SM90)"
	.elftype	@"ET_EXEC"


//--------------------- .nv.info                  --------------------------
	.section	.nv.info,"",@"SHT_CUDA_INFO"
	.align	4


	//----- nvinfo : EIATTR_REGCOUNT
	.align		4
        /*0000*/ 	.byte	0x04, 0x2f
        /*0002*/ 	.short	(.L_3 - .L_2)
	.align		4
.L_2:
        /*0004*/ 	.word	index@(triton_poi_fused__native_batch_norm_legit_no_training_add_8)
        /*0008*/ 	.word	0x00000013


	//----- nvinfo : EIATTR_MIN_STACK_SIZE
	.align		4
.L_3:
        /*000c*/ 	.byte	0x04, 0x12
        /*000e*/ 	.short	(.L_5 - .L_4)
	.align		4
.L_4:
        /*0010*/ 	.word	index@(triton_poi_fused__native_batch_norm_legit_no_training_add_8)
        /*0014*/ 	.word	0x00000000


	//----- nvinfo : EIATTR_FRAME_SIZE
	.align		4
.L_5:
        /*0018*/ 	.byte	0x04, 0x11
        /*001a*/ 	.short	(.L_7 - .L_6)
	.align		4
.L_6:
        /*001c*/ 	.word	index@(triton_poi_fused__native_batch_norm_legit_no_training_add_8)
        /*0020*/ 	.word	0x00000000


	//----- nvinfo : EIATTR_MIN_STACK_SIZE
	.align		4
.L_7:
        /*0024*/ 	.byte	0x04, 0x12
        /*0026*/ 	.short	(.L_9 - .L_8)
	.align		4
.L_8:
        /*0028*/ 	.word	index@(triton_poi_fused__native_batch_norm_legit_no_training_add_8)
        /*002c*/ 	.word	0x00000000
.L_9:


//--------------------- .nv.info.triton_poi_fused__native_batch_norm_legit_no_training_add_8 --------------------------
	.section	.nv.info.triton_poi_fused__native_batch_norm_legit_no_training_add_8,"",@"SHT_CUDA_INFO"
	.sectionflags	@""
	.align	4


	//----- nvinfo : EIATTR_CUDA_API_VERSION
	.align		4
        /*0000*/ 	.byte	0x04, 0x37
        /*0002*/ 	.short	(.L_11 - .L_10)
.L_10:
        /*0004*/ 	.word	0x0000007c


	//----- nvinfo : EIATTR_KPARAM_INFO
	.align		4
.L_11:
        /*0008*/ 	.byte	0x04, 0x17
        /*000a*/ 	.short	(.L_13 - .L_12)
.L_12:
        /*000c*/ 	.word	0x00000000
        /*0010*/ 	.short	0x0007
        /*0012*/ 	.short	0x0038
        /*0014*/ 	.byte	0x00, 0xf0, 0x11, 0x00


	//----- nvinfo : EIATTR_KPARAM_INFO
	.align		4
.L_13:
        /*0018*/ 	.byte	0x04, 0x17
        /*001a*/ 	.short	(.L_15 - .L_14)
.L_14:
        /*001c*/ 	.word	0x00000000
        /*0020*/ 	.short	0x0006
        /*0022*/ 	.short	0x0030
        /*0024*/ 	.byte	0x00, 0xf4, 0x21, 0x00


	//----- nvinfo : EIATTR_KPARAM_INFO
	.align		4
.L_15:
        /*0028*/ 	.byte	0x04, 0x17
        /*002a*/ 	.short	(.L_17 - .L_16)
.L_16:
        /*002c*/ 	.word	0x00000000
        /*0030*/ 	.short	0x0005
        /*0032*/ 	.short	0x0028
        /*0034*/ 	.byte	0x00, 0xf4, 0x21, 0x00


	//----- nvinfo : EIATTR_KPARAM_INFO
	.align		4
.L_17:
        /*0038*/ 	.byte	0x04, 0x17
        /*003a*/ 	.short	(.L_19 - .L_18)
.L_18:
        /*003c*/ 	.word	0x00000000
        /*0040*/ 	.short	0x0004
        /*0042*/ 	.short	0x0020
        /*0044*/ 	.byte	0x00, 0xf4, 0x21, 0x00


	//----- nvinfo : EIATTR_KPARAM_INFO
	.align		4
.L_19:
        /*0048*/ 	.byte	0x04, 0x17
        /*004a*/ 	.short	(.L_21 - .L_20)
.L_20:
        /*004c*/ 	.word	0x00000000
        /*0050*/ 	.short	0x0003
        /*0052*/ 	.short	0x0018
        /*0054*/ 	.byte	0x00, 0xf4, 0x21, 0x00


	//----- nvinfo : EIATTR_KPARAM_INFO
	.align		4
.L_21:
        /*0058*/ 	.byte	0x04, 0x17
        /*005a*/ 	.short	(.L_23 - .L_22)
.L_22:
        /*005c*/ 	.word	0x00000000
        /*0060*/ 	.short	0x0002
        /*0062*/ 	.short	0x0010
        /*0064*/ 	.byte	0x00, 0xf4, 0x21, 0x00


	//----- nvinfo : EIATTR_KPARAM_INFO
	.align		4
.L_23:
        /*0068*/ 	.byte	0x04, 0x17
        /*006a*/ 	.short	(.L_25 - .L_24)
.L_24:
        /*006c*/ 	.word	0x00000000
        /*0070*/ 	.short	0x0001
        /*0072*/ 	.short	0x0008
        /*0074*/ 	.byte	0x00, 0xf4, 0x21, 0x00


	//----- nvinfo : EIATTR_KPARAM_INFO
	.align		4
.L_25:
        /*0078*/ 	.byte	0x04, 0x17
        /*007a*/ 	.short	(.L_27 - .L_26)
.L_26:
        /*007c*/ 	.word	0x00000000
        /*0080*/ 	.short	0x0000
        /*0082*/ 	.short	0x0000
        /*0084*/ 	.byte	0x00, 0xf4, 0x21, 0x00


	//----- nvinfo : EIATTR_SPARSE_MMA_MASK
	.align		4
.L_27:
        /*0088*/ 	.byte	0x03, 0x50
        /*008a*/ 	.short	0x0000


	//----- nvinfo : EIATTR_MAXREG_COUNT
	.align		4
        /*008c*/ 	.byte	0x03, 0x1b
        /*008e*/ 	.short	0x00ff


	//----- nvinfo : EIATTR_EXIT_INSTR_OFFSETS
	.align		4
        /*0090*/ 	.byte	0x04, 0x1c
        /*0092*/ 	.short	(.L_29 - .L_28)


	//   ....[0]....
.L_28:
        /*0094*/ 	.word	0x000002e0


	//----- nvinfo : EIATTR_REQNTID
	.align		4
.L_29:
        /*0098*/ 	.byte	0x04, 0x10
        /*009a*/ 	.short	(.L_31 - .L_30)
.L_30:
        /*009c*/ 	.word	0x00000080
        /*00a0*/ 	.word	0x00000001
        /*00a4*/ 	.word	0x00000001


	//----- nvinfo : EIATTR_CBANK_PARAM_SIZE
	.align		4
.L_31:
        /*00a8*/ 	.byte	0x03, 0x19
        /*00aa*/ 	.short	0x003c


	//----- nvinfo : EIATTR_PARAM_CBANK
	.align		4
        /*00ac*/ 	.byte	0x04, 0x0a
        /*00ae*/ 	.short	(.L_33 - .L_32)
	.align		4
.L_32:
        /*00b0*/ 	.word	index@(.nv.constant0.triton_poi_fused__native_batch_norm_legit_no_training_add_8)
        /*00b4*/ 	.short	0x0210
        /*00b6*/ 	.short	0x003c


	//----- nvinfo : EIATTR_SW_WAR
	.align		4
.L_33:
        /*00b8*/ 	.byte	0x04, 0x36
        /*00ba*/ 	.short	(.L_35 - .L_34)
.L_34:
        /*00bc*/ 	.word	0x00000008
.L_35:


//--------------------- .nv.callgraph             --------------------------
	.section	.nv.callgraph,"",@"SHT_CUDA_CALLGRAPH"
	.align	4
	.sectionentsize	8
	.align		4
        /*0000*/ 	.word	0x00000000
	.align		4
        /*0004*/ 	.word	0xffffffff
	.align		4
        /*0008*/ 	.word	0x00000000
	.align		4
        /*000c*/ 	.word	0xfffffffe
	.align		4
        /*0010*/ 	.word	0x00000000
	.align		4
        /*0014*/ 	.word	0xfffffffd
	.align		4
        /*0018*/ 	.word	0x00000000
	.align		4
        /*001c*/ 	.word	0xfffffffc


//--------------------- .nv.constant4             --------------------------
	.section	.nv.constant4,"a",@progbits
	.align	8
	.align		8
.nv.constant4:
        /*0000*/ 	.dword	_$_str
	.align		8
        /*0008*/ 	.dword	_$_str_$_2


//--------------------- .text.triton_poi_fused__native_batch_norm_legit_no_training_add_8 --------------------------
	.section	.text.triton_poi_fused__native_batch_norm_legit_no_training_add_8,"ax",@progbits
	.align	128
        .global         triton_poi_fused__native_batch_norm_legit_no_training_add_8
        .type           triton_poi_fused__native_batch_norm_legit_no_training_add_8,@function
        .size           triton_poi_fused__native_batch_norm_legit_no_training_add_8,(.L_x_1 - triton_poi_fused__native_batch_norm_legit_no_training_add_8)
        .other          triton_poi_fused__native_batch_norm_legit_no_training_add_8,@"STO_CUDA_ENTRY STV_DEFAULT"
triton_poi_fused__native_batch_norm_legit_no_training_add_8:
.text.triton_poi_fused__native_batch_norm_legit_no_training_add_8:
[----:B------:R-:W-:Y:S01]  /*0000*/  LDC R1, c[0x0][0x28] ;  /* 0x00000a00ff017b82 */ /* 0x000fe20000000800 */
[----:B------:R-:W1:Y:S07]  /*0010*/  S2R R0, SR_TID.X ;  /* 0x0000000000007919 */ /* 0x000e6e0000002100 */
[----:B------:R-:W2:Y:S01]  /*0020*/  LDC.64 R8, c[0x0][0x228] ;  /* 0x00008a00ff087b82 */ /* 0x000ea20000000a00 */
[----:B------:R-:W-:Y:S01]  /*0030*/  ULDC.64 UR4, c[0x0][0x208] ;  /* 0x0000820000047ab9 */ /* 0x000fe20000000a00 */
[----:B------:R-:W3:Y:S06]  /*0040*/  S2R R3, SR_CTAID.X ;  /* 0x0000000000037919 */ /* 0x000eec0000002500 */
[----:B------:R-:W4:Y:S08]  /*0050*/  LDC.64 R6, c[0x0][0x220] ;  /* 0x00008800ff067b82 */ /* 0x000f300000000a00 */
[----:B------:R-:W5:Y:S08]  /*0060*/  LDC.64 R4, c[0x0][0x218] ;  /* 0x00008600ff047b82 */ /* 0x000f700000000a00 */
[----:B------:R-:W5:Y:S01]  /*0070*/  LDC.64 R10, c[0x0][0x230] ;  /* 0x00008c00ff0a7b82 */ /* 0x000f620000000a00 */
[----:B-1----:R-:W-:-:S07]  /*0080*/  LOP3.LUT R0, R0, 0x7f, RZ, 0xc0, !PT ;  /* 0x0000007f00007812 */ /* 0x002fce00078ec0ff */
[----:B------:R-:W1:Y:S01]  /*0090*/  LDC.64 R12, c[0x0][0x238] ;  /* 0x00008e00ff0c7b82 */ /* 0x000e620000000a00 */
[----:B---3--:R-:W-:-:S05]  /*00a0*/  LEA R0, R3, R0, 0x7 ;  /* 0x0000000003007211 */ /* 0x008fca00078e38ff */
[----:B------:R-:W-:-:S05]  /*00b0*/  IMAD.HI R2, R0, 0x2aaaaaab, RZ ;  /* 0x2aaaaaab00027827 */ /* 0x000fca00078e02ff */
[----:B------:R-:W-:-:S04]  /*00c0*/  SHF.R.U32.HI R3, RZ, 0x1f, R2 ;  /* 0x0000001fff037819 */ /* 0x000fc80000011602 */
[----:B------:R-:W-:-:S05]  /*00d0*/  LEA.HI R3, R2, R3, RZ, 0x1e ;  /* 0x0000000302037211 */ /* 0x000fca00078ff0ff */
[----:B------:R-:W-:Y:S02]  /*00e0*/  IMAD R15, R3, -0x18, R0 ;  /* 0xffffffe8030f7824 */ /* 0x000fe400078e0200 */
[----:B------:R-:W3:Y:S02]  /*00f0*/  LDC.64 R2, c[0x0][0x210] ;  /* 0x00008400ff027b82 */ /* 0x000ee40000000a00 */
[----:B--2---:R-:W-:-:S05]  /*0100*/  IMAD.WIDE R8, R15, 0x4, R8 ;  /* 0x000000040f087825 */ /* 0x004fca00078e0208 */
[----:B------:R1:W2:Y:S01]  /*0110*/  LDG.E.EL R16, desc[UR4][R8.64] ;  /* 0x0000000408107981 */ /* 0x0002a2000c2e1900 */
[----:B----4-:R-:W-:-:S04]  /*0120*/  IMAD.WIDE R6, R15, 0x4, R6 ;  /* 0x000000040f067825 */ /* 0x010fc800078e0206 */
[C---:B-----5:R-:W-:Y:S02]  /*0130*/  IMAD.WIDE R4, R0.reuse, 0x4, R4 ;  /* 0x0000000400047825 */ /* 0x060fe400078e0204 */
[----:B------:R4:W5:Y:S02]  /*0140*/  LDG.E.EL R7, desc[UR4][R6.64] ;  /* 0x0000000406077981 */ /* 0x000964000c2e1900 */
[C---:B0-----:R-:W-:Y:S02]  /*0150*/  IMAD.WIDE R10, R15.reuse, 0x4, R10 ;  /* 0x000000040f0a7825 */ /* 0x041fe400078e020a */
[----:B------:R0:W5:Y:S02]  /*0160*/  LDG.E R14, desc[UR4][R4.64] ;  /* 0x00000004040e7981 */ /* 0x000164000c1e1900 */
[----:B-1----:R-:W-:Y:S02]  /*0170*/  IMAD.WIDE R8, R15, 0x4, R12 ;  /* 0x000000040f087825 */ /* 0x002fe400078e020c */
[----:B------:R-:W5:Y:S02]  /*0180*/  LDG.E.EL R10, desc[UR4][R10.64] ;  /* 0x000000040a0a7981 */ /* 0x000f64000c2e1900 */
[----:B---3--:R-:W-:-:S02]  /*0190*/  IMAD.WIDE R2, R0, 0x4, R2 ;  /* 0x0000000400027825 */ /* 0x008fc400078e0202 */
[----:B------:R-:W3:Y:S01]  /*01a0*/  LDG.E.EL R9, desc[UR4][R8.64] ;  /* 0x0000000408097981 */ /* 0x000ee2000c2e1900 */
[----:B----4-:R-:W-:Y:S01]  /*01b0*/  HFMA2.MMA R6, -RZ, RZ, 1.625, 0 ;  /* 0x3e800000ff067435 */ /* 0x010fe200000001ff */
[----:B0-----:R-:W0:Y:S02]  /*01c0*/  LDC.64 R4, c[0x0][0x240] ;  /* 0x00009000ff047b82 */ /* 0x001e240000000a00 */
[----:B------:R0:W4:Y:S02]  /*01d0*/  LDG.E R12, desc[UR4][R2.64] ;  /* 0x00000004020c7981 */ /* 0x000124000c1e1900 */
[----:B0-----:R-:W-:-:S04]  /*01e0*/  IMAD.WIDE R2, R0, 0x4, R4 ;  /* 0x0000000400027825 */ /* 0x001fc800078e0204 */
[----:B--2---:R-:W-:-:S04]  /*01f0*/  FADD R16, R16, 9.9999997473787516356e-06 ;  /* 0x3727c5ac10107421 */ /* 0x004fc80000000000 */
[----:B------:R-:W0:Y:S02]  /*0200*/  MUFU.SQRT R13, R16 ;  /* 0x00000010000d7308 */ /* 0x000e240000002000 */
[C---:B0-----:R-:W-:Y:S02]  /*0210*/  FSETP.GT.AND P0, PT, R13.reuse, 8.50705917302346158658e+37, PT ;  /* 0x7e8000000d00780b */ /* 0x041fe40003f04000 */
[----:B------:R-:W-:-:S11]  /*0220*/  FSETP.GEU.AND P1, PT, R13, 1.175494350822287508e-38, PT ;  /* 0x008000000d00780b */ /* 0x000fd60003f2e000 */
[----:B------:R-:W-:-:S04]  /*0230*/  @P0 FMUL R13, R13, 0.25 ;  /* 0x3e8000000d0d0820 */ /* 0x000fc80000400000 */
[----:B------:R-:W-:-:S06]  /*0240*/  @!P1 FMUL R13, R13, 16777216 ;  /* 0x4b8000000d0d9820 */ /* 0x000fcc0000400000 */
[----:B------:R-:W0:Y:S01]  /*0250*/  MUFU.RCP R13, R13 ;  /* 0x0000000d000d7308 */ /* 0x000e220000001000 */
[----:B------:R-:W-:Y:S01]  /*0260*/  FSEL R6, R6, 1, P0 ;  /* 0x3f80000006067808 */ /* 0x000fe20000000000 */
[----:B-----5:R-:W-:-:S04]  /*0270*/  FADD R7, R14, -R7 ;  /* 0x800000070e077221 */ /* 0x020fc80000000000 */
[----:B------:R-:W-:-:S04]  /*0280*/  @!P1 FMUL R6, R6, 16777216 ;  /* 0x4b80000006069820 */ /* 0x000fc80000400000 */
[----:B0-----:R-:W-:-:S04]  /*0290*/  FMUL R6, R13, R6 ;  /* 0x000000060d067220 */ /* 0x001fc80000400000 */
[----:B------:R-:W-:-:S04]  /*02a0*/  FMUL R6, R7, R6 ;  /* 0x0000000607067220 */ /* 0x000fc80000400000 */
[----:B---3--:R-:W-:-:S04]  /*02b0*/  FFMA R9, R10, R6, R9 ;  /* 0x000000060a097223 */ /* 0x008fc80000000009 */
[----:B----4-:R-:W-:-:S05]  /*02c0*/  FADD R9, R12, R9 ;  /* 0x000000090c097221 */ /* 0x010fca0000000000 */
[----:B------:R-:W-:Y:S01]  /*02d0*/  STG.E desc[UR4][R2.64], R9 ;  /* 0x0000000902007986 */ /* 0x000fe2000c101904 */
[----:B------:R-:W-:Y:S05]  /*02e0*/  EXIT ;  /* 0x000000000000794d */ /* 0x000fea0003800000 */
.L_x_0:
[----:B------:R-:W-:-:S00]  /*02f0*/  BRA `(.L_x_0) ;  /* 0xfffffffc00fc7947 */ /* 0x000fc0000383ffff */
[----:B------:R-:W-:-:S00]  /*0300*/  NOP ;  /* 0x0000000000007918 */ /* 0x000fc00000000000 */
[----:B------:R-:W-:-:S00]  /*0310*/  NOP ;  /* 0x0000000000007918 */ /* 0x000fc00000000000 */
[----:B------:R-:W-:-:S00]  /*0320*/  NOP ;  /* 0x0000000000007918 */ /* 0x000fc00000000000 */
[----:B------:R-:W-:-:S00]  /*0330*/  NOP ;  /* 0x0000000000007918 */ /* 0x000fc00000000000 */
[----:B------:R-:W-:-:S00]  /*0340*/  NOP ;  /* 0x0000000000007918 */ /* 0x000fc00000000000 */
[----:B------:R-:W-:-:S00]  /*0350*/  NOP ;  /* 0x0000000000007918 */ /* 0x000fc00000000000 */
[----:B------:R-:W-:-:S00]  /*0360*/  NOP ;  /* 0x0000000000007918 */ /* 0x000fc00000000000 */
[----:B------:R-:W-:-:S00]  /*0370*/  NOP ;  /* 0x0000000000007918 */ /* 0x000fc00000000000 */
.L_x_1:


//--------------------- .nv.global.init           --------------------------
	.section	.nv.global.init,"aw",@progbits
.nv.global.init:
	.type		_$_str,@object
	.size		_$_str,(_$_str_$_2 - _$_str)
_$_str:
        /*0000*/ 	.byte	0x5f, 0x5f, 0x43, 0x55, 0x44, 0x41, 0x5f, 0x46, 0x54, 0x5a, 0x00
	.type		_$_str_$_2,@object
	.size		_$_str_$_2,(.L_1 - _$_str_$_2)
_$_str_$_2:
        /*000b*/ 	.byte	0x5f, 0x5f, 0x43, 0x55, 0x44, 0x41, 0x5f, 0x50, 0x52, 0x45, 0x43, 0x5f, 0x53, 0x51, 0x52, 0x54
        /*001b*/ 	.byte	0x00
.L_1:


//--------------------- .nv.constant0.triton_poi_fused__native_batch_norm_legit_no_training_add_8 --------------------------
	.section	.nv.constant0.triton_poi_fused__native_batch_norm_legit_no_training_add_8,"a",@progbits
	.sectionflags	@""
	.align	4
.nv.constant0.triton_poi_fused__native_batch_norm_legit_no_training_add_8:
	.zero		588
